//
// Generated by NVIDIA NVVM Compiler
//
// Compiler Build ID: CL-36424714
// Cuda compilation tools, release 13.0, V13.0.88
// Based on NVVM 20.0.0
//

.version 9.0
.target sm_100
.address_size 64

	// .globl	_Z7kernel1Pi

.visible .entry _Z7kernel1Pi(
	.param .u64 .ptr .align 1 _Z7kernel1Pi_param_0
)
{
	.reg .pred 	%p<3>;
	.reg .b32 	%r<15>;
	.reg .b64 	%rd<5>;

	ld.param.u64 	%rd2, [_Z7kernel1Pi_param_0];
	mov.u32 	%r3, %ntid.x;
	mov.u32 	%r4, %ctaid.x;
	mov.u32 	%r5, %tid.x;
	mad.lo.s32 	%r6, %r3, %r4, %r5;
	shl.b32 	%r1, %r6, 3;
	max.s32 	%r7, %r1, 536870913;
	sub.s32 	%r2, %r7, %r1;
	setp.eq.s32 	%p1, %r2, 0;
	@%p1 bra 	$L__BB0_3;
	cvta.to.global.u64 	%rd3, %rd2;
	mul.wide.s32 	%rd4, %r1, 4;
	add.s64 	%rd1, %rd3, %rd4;
	st.global.u32 	[%rd1], %r1;
	setp.eq.s32 	%p2, %r2, 1;
	@%p2 bra 	$L__BB0_3;
	add.s32 	%r8, %r1, 1;
	st.global.u32 	[%rd1+4], %r8;
	add.s32 	%r9, %r1, 2;
	st.global.u32 	[%rd1+8], %r9;
	add.s32 	%r10, %r1, 3;
	st.global.u32 	[%rd1+12], %r10;
	add.s32 	%r11, %r1, 4;
	st.global.u32 	[%rd1+16], %r11;
	add.s32 	%r12, %r1, 5;
	st.global.u32 	[%rd1+20], %r12;
	add.s32 	%r13, %r1, 6;
	st.global.u32 	[%rd1+24], %r13;
	add.s32 	%r14, %r1, 7;
	st.global.u32 	[%rd1+28], %r14;
$L__BB0_3:
	ret;

}


// ===== COMPILED SASS (sm_100) =====

	.target	sm_100

	.elftype	@"ET_EXEC"


//--------------------- .note.nv.tkinfo           --------------------------
	.section	.note.nv.tkinfo,"",@"SHT_NOTE"
	.sectionflags	@"SHF_NOTE_NV_TKINFO"
	.tkinfo
        /*0018*/ 	.word	0x00000002
        /*0030*/ 	.string	""
        /*0030*/ 	.string	"ptxas"
        /*0030*/ 	.string	"Cuda compilation tools, release 13.0, V13.0.88"
        /*0030*/ 	.string	"Build cuda_13.0.r13.0/compiler.36424714_0"
        /*0030*/ 	.string	"-arch sm_100 -m 64 "



//--------------------- .note.nv.cuinfo           --------------------------
	.section	.note.nv.cuinfo,"",@"SHT_NOTE"
	.sectionflags	@"SHF_NOTE_NV_CUINFO"
        /*0018*/ 	.short	0x0002
        /*001a*/ 	.short	0x0064
        /*001c*/ 	.short	0x0082
	.zero		2


//--------------------- .nv.info                  --------------------------
	.section	.nv.info,"",@"SHT_CUDA_INFO"
	.align	4


	//----- nvinfo : EIATTR_REGCOUNT
	.align		4
        /*0000*/ 	.byte	0x04, 0x2f
        /*0002*/ 	.short	(.L_1 - .L_0)
	.align		4
.L_0:
        /*0004*/ 	.word	index@(_Z7kernel1Pi)
        /*0008*/ 	.word	0x00000014


	//----- nvinfo : EIATTR_FRAME_SIZE
	.align		4
.L_1:
        /*000c*/ 	.byte	0x04, 0x11
        /*000e*/ 	.short	(.L_3 - .L_2)
	.align		4
.L_2:
        /*0010*/ 	.word	index@(_Z7kernel1Pi)
        /*0014*/ 	.word	0x00000000


	//----- nvinfo : EIATTR_MIN_STACK_SIZE
	.align		4
.L_3:
        /*0018*/ 	.byte	0x04, 0x12
        /*001a*/ 	.short	(.L_5 - .L_4)
	.align		4
.L_4:
        /*001c*/ 	.word	index@(_Z7kernel1Pi)
        /*0020*/ 	.word	0x00000000
.L_5:


//--------------------- .nv.compat                --------------------------
	.section	.nv.compat,"",@"SHT_CUDA_COMPAT_INFO"
	.align	4
        /*0000*/ 	.byte	0x02, 0x09, 0x00, 0x00, 0x02, 0x02, 0x01, 0x00, 0x02, 0x05, 0x05, 0x00, 0x03, 0x07, 0x01, 0x01
        /*0010*/ 	.byte	0x02, 0x03, 0x00, 0x00, 0x02, 0x06, 0x01, 0x00, 0x04, 0x0b, 0x08, 0x00, 0x09, 0x00, 0x00, 0x00
        /*0020*/ 	.byte	0x00, 0x00, 0x00, 0x00


//--------------------- .nv.info._Z7kernel1Pi     --------------------------
	.section	.nv.info._Z7kernel1Pi,"",@"SHT_CUDA_INFO"
	.sectionflags	@""
	.align	4


	//----- nvinfo : EIATTR_CUDA_API_VERSION
	.align		4
        /*0000*/ 	.byte	0x04, 0x37
        /*0002*/ 	.short	(.L_7 - .L_6)
.L_6:
        /*0004*/ 	.word	0x00000082


	//----- nvinfo : EIATTR_KPARAM_INFO
	.align		4
.L_7:
        /*0008*/ 	.byte	0x04, 0x17
        /*000a*/ 	.short	(.L_9 - .L_8)
.L_8:
        /*000c*/ 	.word	0x00000000
        /*0010*/ 	.short	0x0000
        /*0012*/ 	.short	0x0000
        /*0014*/ 	.byte	0x00, 0xf5, 0x21, 0x00


	//----- nvinfo : EIATTR_SPARSE_MMA_MASK
	.align		4
.L_9:
        /*0018*/ 	.byte	0x03, 0x50
        /*001a*/ 	.short	0x0000


	//----- nvinfo : EIATTR_MAXREG_COUNT
	.align		4
        /*001c*/ 	.byte	0x03, 0x1b
        /*001e*/ 	.short	0x00ff


	//----- nvinfo : EIATTR_MERCURY_ISA_VERSION
	.align		4
        /*0020*/ 	.byte	0x03, 0x5f
        /*0022*/ 	.short	0x0101


	//----- nvinfo : EIATTR_VRC_CTA_INIT_COUNT
	.align		4
        /*0024*/ 	.byte	0x02, 0x4a
	.zero		1
	.zero		1


	//----- nvinfo : EIATTR_EXIT_INSTR_OFFSETS
	.align		4
        /*0028*/ 	.byte	0x04, 0x1c
        /*002a*/ 	.short	(.L_11 - .L_10)


	//   ....[0]....
.L_10:
        /*002c*/ 	.word	0x00000090


	//   ....[1]....
        /*0030*/ 	.word	0x000000f0


	//   ....[2]....
        /*0034*/ 	.word	0x000001e0


	//----- nvinfo : EIATTR_CBANK_PARAM_SIZE
	.align		4
.L_11:
        /*0038*/ 	.byte	0x03, 0x19
        /*003a*/ 	.short	0x0008


	//----- nvinfo : EIATTR_PARAM_CBANK
	.align		4
        /*003c*/ 	.byte	0x04, 0x0a
        /*003e*/ 	.short	(.L_13 - .L_12)
	.align		4
.L_12:
        /*0040*/ 	.word	index@(.nv.constant0._Z7kernel1Pi)
        /*0044*/ 	.short	0x0380
        /*0046*/ 	.short	0x0008


	//----- nvinfo : EIATTR_SW_WAR
	.align		4
.L_13:
        /*0048*/ 	.byte	0x04, 0x36
        /*004a*/ 	.short	(.L_15 - .L_14)
.L_14:
        /*004c*/ 	.word	0x00000008
.L_15:


//--------------------- .nv.callgraph             --------------------------
	.section	.nv.callgraph,"",@"SHT_CUDA_CALLGRAPH"
	.align	4
	.sectionentsize	8
	.align		4
        /*0000*/ 	.word	0x00000000
	.align		4
        /*0004*/ 	.word	0xffffffff
	.align		4
        /*0008*/ 	.word	0x00000000
	.align		4
        /*000c*/ 	.word	0xfffffffe
	.align		4
        /*0010*/ 	.word	0x00000000
	.align		4
        /*0014*/ 	.word	0xfffffffd
	.align		4
        /*0018*/ 	.word	0x00000000
	.align		4
        /*001c*/ 	.word	0xfffffffc


//--------------------- .text._Z7kernel1Pi        --------------------------
	.section	.text._Z7kernel1Pi,"ax",@progbits
	.align	128
        .global         _Z7kernel1Pi
        .type           _Z7kernel1Pi,@function
        .size           _Z7kernel1Pi,(.L_x_1 - _Z7kernel1Pi)
        .other          _Z7kernel1Pi,@"STO_CUDA_ENTRY STV_DEFAULT"
_Z7kernel1Pi:
.text._Z7kernel1Pi:
[----:B------:R-:W-:Y:S01]  /*0000*/  LDC R1, c[0x0][0x37c] ;  /* 0x0000df00ff017b82 */ /* 0x000fe20000000800 */
[----:B------:R-:W0:Y:S01]  /*0010*/  S2R R0, SR_CTAID.X ;  /* 0x0000000000007919 */ /* 0x000e220000002500 */
[----:B------:R-:W0:Y:S01]  /*0020*/  LDCU UR4, c[0x0][0x360] ;  /* 0x00006c00ff0477ac */ /* 0x000e220008000800 */
[----:B------:R-:W0:Y:S02]  /*0030*/  S2R R3, SR_TID.X ;  /* 0x0000000000037919 */ /* 0x000e240000002100 */
[----:B0-----:R-:W-:-:S04]  /*0040*/  IMAD R0, R0, UR4, R3 ;  /* 0x0000000400007c24 */ /* 0x001fc8000f8e0203 */
[----:B------:R-:W-:-:S05]  /*0050*/  IMAD.SHL.U32 R5, R0, 0x8, RZ ;  /* 0x0000000800057824 */ /* 0x000fca00078e00ff */
[----:B------:R-:W-:-:S04]  /*0060*/  VIMNMX R0, PT, PT, R5, 0x20000001, !PT ;  /* 0x2000000105007848 */ /* 0x000fc80007fe0100 */
[----:B------:R-:W-:-:S04]  /*0070*/  IADD3 R0, PT, PT, -R5, R0, RZ ;  /* 0x0000000005007210 */ /* 0x000fc80007ffe1ff */
[----:B------:R-:W-:-:S13]  /*0080*/  ISETP.NE.AND P0, PT, R0, RZ, PT ;  /* 0x000000ff0000720c */ /* 0x000fda0003f05270 */
[----:B------:R-:W-:Y:S05]  /*0090*/  @!P0 EXIT ;  /* 0x000000000000894d */ /* 0x000fea0003800000 */
[----:B------:R-:W0:Y:S01]  /*00a0*/  LDC.64 R2, c[0x0][0x380] ;  /* 0x0000e000ff027b82 */ /* 0x000e220000000a00 */
[----:B------:R-:W1:Y:S01]  /*00b0*/  LDCU.64 UR4, c[0x0][0x358] ;  /* 0x00006b00ff0477ac */ /* 0x000e620008000a00 */
[----:B------:R-:W-:Y:S01]  /*00c0*/  ISETP.NE.AND P0, PT, R0, 0x1, PT ;  /* 0x000000010000780c */ /* 0x000fe20003f05270 */
[----:B0-----:R-:W-:-:S05]  /*00d0*/  IMAD.WIDE R2, R5, 0x4, R2 ;  /* 0x0000000405027825 */ /* 0x001fca00078e0202 */
[----:B-1----:R0:W-:Y:S07]  /*00e0*/  STG.E desc[UR4][R2.64], R5 ;  /* 0x0000000502007986 */ /* 0x0021ee000c101904 */
[----:B------:R-:W-:Y:S05]  /*00f0*/  @!P0 EXIT ;  /* 0x000000000000894d */ /* 0x000fea0003800000 */
[C---:B------:R-:W-:Y:S01]  /*0100*/  VIADD R7, R5.reuse, 0x1 ;  /* 0x0000000105077836 */ /* 0x040fe20000000000 */
[C---:B------:R-:W-:Y:S01]  /*0110*/  IADD3 R9, PT, PT, R5.reuse, 0x2, RZ ;  /* 0x0000000205097810 */ /* 0x040fe20007ffe0ff */
[C---:B------:R-:W-:Y:S01]  /*0120*/  VIADD R11, R5.reuse, 0x3 ;  /* 0x00000003050b7836 */ /* 0x040fe20000000000 */
[C---:B------:R-:W-:Y:S01]  /*0130*/  IADD3 R13, PT, PT, R5.reuse, 0x4, RZ ;  /* 0x00000004050d7810 */ /* 0x040fe20007ffe0ff */
[C---:B------:R-:W-:Y:S01]  /*0140*/  VIADD R15, R5.reuse, 0x5 ;  /* 0x00000005050f7836 */ /* 0x040fe20000000000 */
[C---:B------:R-:W-:Y:S01]  /*0150*/  IADD3 R17, PT, PT, R5.reuse, 0x6, RZ ;  /* 0x0000000605117810 */ /* 0x040fe20007ffe0ff */
[----:B0-----:R-:W-:Y:S01]  /*0160*/  VIADD R5, R5, 0x7 ;  /* 0x0000000705057836 */ /* 0x001fe20000000000 */
[----:B------:R-:W-:Y:S04]  /*0170*/  STG.E desc[UR4][R2.64+0x4], R7 ;  /* 0x0000040702007986 */ /* 0x000fe8000c101904 */
[----:B------:R-:W-:Y:S04]  /*0180*/  STG.E desc[UR4][R2.64+0x8], R9 ;  /* 0x0000080902007986 */ /* 0x000fe8000c101904 */
[----:B------:R-:W-:Y:S04]  /*0190*/  STG.E desc[UR4][R2.64+0xc], R11 ;  /* 0x00000c0b02007986 */ /* 0x000fe8000c101904 */
[----:B------:R-:W-:Y:S04]  /*01a0*/  STG.E desc[UR4][R2.64+0x10], R13 ;  /* 0x0000100d02007986 */ /* 0x000fe8000c101904 */
[----:B------:R-:W-:Y:S04]  /*01b0*/  STG.E desc[UR4][R2.64+0x14], R15 ;  /* 0x0000140f02007986 */ /* 0x000fe8000c101904 */
[----:B------:R-:W-:Y:S04]  /*01c0*/  STG.E desc[UR4][R2.64+0x18], R17 ;  /* 0x0000181102007986 */ /* 0x000fe8000c101904 */
[----:B------:R-:W-:Y:S01]  /*01d0*/  STG.E desc[UR4][R2.64+0x1c], R5 ;  /* 0x00001c0502007986 */ /* 0x000fe2000c101904 */
[----:B------:R-:W-:Y:S05]  /*01e0*/  EXIT ;  /* 0x000000000000794d */ /* 0x000fea0003800000 */
.L_x_0:
[----:B------:R-:W-:-:S00]  /*01f0*/  BRA `(.L_x_0) ;  /* 0xfffffffc00fc7947 */ /* 0x000fc0000383ffff */
[----:B------:R-:W-:-:S00]  /*0200*/  NOP ;  /* 0x0000000000007918 */ /* 0x000fc00000000000 */
[----:B------:R-:W-:-:S00]  /*0210*/  NOP ;  /* 0x0000000000007918 */ /* 0x000fc00000000000 */
[----:B------:R-:W-:-:S00]  /*0220*/  NOP ;  /* 0x0000000000007918 */ /* 0x000fc00000000000 */
[----:B------:R-:W-:-:S00]  /*0230*/  NOP ;  /* 0x0000000000007918 */ /* 0x000fc00000000000 */
[----:B------:R-:W-:-:S00]  /*0240*/  NOP ;  /* 0x0000000000007918 */ /* 0x000fc00000000000 */
[----:B------:R-:W-:-:S00]  /*0250*/  NOP ;  /* 0x0000000000007918 */ /* 0x000fc00000000000 */
[----:B------:R-:W-:-:S00]  /*0260*/  NOP ;  /* 0x0000000000007918 */ /* 0x000fc00000000000 */
[----:B------:R-:W-:-:S00]  /*0270*/  NOP ;  /* 0x0000000000007918 */ /* 0x000fc00000000000 */
.L_x_1:


//--------------------- .nv.shared.reserved.0     --------------------------
	.section	.nv.shared.reserved.0,"aw",@nobits
	.weak		__nv_reservedSMEM_offset_0_alias
	.size		__nv_reservedSMEM_offset_0_alias, 0, 64
	.other		__nv_reservedSMEM_offset_0_alias,@"STO_CUDA_RESERVED_SHARED STV_DEFAULT"
__nv_reservedSMEM_offset_0_alias:
	.zero		0
	.zero		64


//--------------------- .nv.constant0._Z7kernel1Pi --------------------------
	.section	.nv.constant0._Z7kernel1Pi,"a",@progbits
	.sectionflags	@""
	.align	4
.nv.constant0._Z7kernel1Pi:
	.zero		904


//--------------------- SYMBOLS --------------------------

	.type		.nv.reservedSmem.offset0,@object
	.size		.nv.reservedSmem.offset0,0x4
